	.headerflags	@"EF_CUDA_TEXMODE_UNIFIED EF_CUDA_64BIT_ADDRESS EF_CUDA_ACCELERATORS EF_CUDA_SM90 EF_CUDA_VIRTUAL_SM(EF_CUDA_SM90)"
	.elftype	@"ET_EXEC"


//--------------------- .nv.info                  --------------------------
	.section	.nv.info,"",@"SHT_CUDA_INFO"
	.align	4


	//----- nvinfo : EIATTR_REGCOUNT
	.align		4
        /*0000*/ 	.byte	0x04, 0x2f
        /*0002*/ 	.short	(.L_1 - .L_0)
	.align		4
.L_0:
        /*0004*/ 	.word	index@(triton_poi_fused__to_copy_add_arange_mul_41)
        /*0008*/ 	.word	0x0000000a


	//----- nvinfo : EIATTR_MIN_STACK_SIZE
	.align		4
.L_1:
        /*000c*/ 	.byte	0x04, 0x12
        /*000e*/ 	.short	(.L_3 - .L_2)
	.align		4
.L_2:
        /*0010*/ 	.word	index@(triton_poi_fused__to_copy_add_arange_mul_41)
        /*0014*/ 	.word	0x00000000


	//----- nvinfo : EIATTR_FRAME_SIZE
	.align		4
.L_3:
        /*0018*/ 	.byte	0x04, 0x11
        /*001a*/ 	.short	(.L_5 - .L_4)
	.align		4
.L_4:
        /*001c*/ 	.word	index@(triton_poi_fused__to_copy_add_arange_mul_41)
        /*0020*/ 	.word	0x00000000


	//----- nvinfo : EIATTR_MIN_STACK_SIZE
	.align		4
.L_5:
        /*0024*/ 	.byte	0x04, 0x12
        /*0026*/ 	.short	(.L_7 - .L_6)
	.align		4
.L_6:
        /*0028*/ 	.word	index@(triton_poi_fused__to_copy_add_arange_mul_41)
        /*002c*/ 	.word	0x00000000
.L_7:


//--------------------- .nv.info.triton_poi_fused__to_copy_add_arange_mul_41 --------------------------
	.section	.nv.info.triton_poi_fused__to_copy_add_arange_mul_41,"",@"SHT_CUDA_INFO"
	.sectionflags	@""
	.align	4


	//----- nvinfo : EIATTR_CUDA_API_VERSION
	.align		4
        /*0000*/ 	.byte	0x04, 0x37
        /*0002*/ 	.short	(.L_9 - .L_8)
.L_8:
        /*0004*/ 	.word	0x0000007c


	//----- nvinfo : EIATTR_KPARAM_INFO
	.align		4
.L_9:
        /*0008*/ 	.byte	0x04, 0x17
        /*000a*/ 	.short	(.L_11 - .L_10)
.L_10:
        /*000c*/ 	.word	0x00000000
        /*0010*/ 	.short	0x0001
        /*0012*/ 	.short	0x0008
        /*0014*/ 	.byte	0x00, 0xf0, 0x11, 0x00


	//----- nvinfo : EIATTR_KPARAM_INFO
	.align		4
.L_11:
        /*0018*/ 	.byte	0x04, 0x17
        /*001a*/ 	.short	(.L_13 - .L_12)
.L_12:
        /*001c*/ 	.word	0x00000000
        /*0020*/ 	.short	0x0000
        /*0022*/ 	.short	0x0000
        /*0024*/ 	.byte	0x00, 0xf4, 0x21, 0x00


	//----- nvinfo : EIATTR_SPARSE_MMA_MASK
	.align		4
.L_13:
        /*0028*/ 	.byte	0x03, 0x50
        /*002a*/ 	.short	0x0000


	//----- nvinfo : EIATTR_MAXREG_COUNT
	.align		4
        /*002c*/ 	.byte	0x03, 0x1b
        /*002e*/ 	.short	0x00ff


	//----- nvinfo : EIATTR_EXIT_INSTR_OFFSETS
	.align		4
        /*0030*/ 	.byte	0x04, 0x1c
        /*0032*/ 	.short	(.L_15 - .L_14)


	//   ....[0]....
.L_14:
        /*0034*/ 	.word	0x00000120


	//   ....[1]....
        /*0038*/ 	.word	0x00000150


	//----- nvinfo : EIATTR_REQNTID
	.align		4
.L_15:
        /*003c*/ 	.byte	0x04, 0x10
        /*003e*/ 	.short	(.L_17 - .L_16)
.L_16:
        /*0040*/ 	.word	0x00000020
        /*0044*/ 	.word	0x00000001
        /*0048*/ 	.word	0x00000001


	//----- nvinfo : EIATTR_CBANK_PARAM_SIZE
	.align		4
.L_17:
        /*004c*/ 	.byte	0x03, 0x19
        /*004e*/ 	.short	0x000c


	//----- nvinfo : EIATTR_PARAM_CBANK
	.align		4
        /*0050*/ 	.byte	0x04, 0x0a
        /*0052*/ 	.short	(.L_19 - .L_18)
	.align		4
.L_18:
        /*0054*/ 	.word	index@(.nv.constant0.triton_poi_fused__to_copy_add_arange_mul_41)
        /*0058*/ 	.short	0x0210
        /*005a*/ 	.short	0x000c


	//----- nvinfo : EIATTR_SW_WAR
	.align		4
.L_19:
        /*005c*/ 	.byte	0x04, 0x36
        /*005e*/ 	.short	(.L_21 - .L_20)
.L_20:
        /*0060*/ 	.word	0x00000008
.L_21:


//--------------------- .nv.callgraph             --------------------------
	.section	.nv.callgraph,"",@"SHT_CUDA_CALLGRAPH"
	.align	4
	.sectionentsize	8
	.align		4
        /*0000*/ 	.word	0x00000000
	.align		4
        /*0004*/ 	.word	0xffffffff
	.align		4
        /*0008*/ 	.word	0x00000000
	.align		4
        /*000c*/ 	.word	0xfffffffe
	.align		4
        /*0010*/ 	.word	0x00000000
	.align		4
        /*0014*/ 	.word	0xfffffffd
	.align		4
        /*0018*/ 	.word	0x00000000
	.align		4
        /*001c*/ 	.word	0xfffffffc


//--------------------- .text.triton_poi_fused__to_copy_add_arange_mul_41 --------------------------
	.section	.text.triton_poi_fused__to_copy_add_arange_mul_41,"ax",@progbits
	.align	128
        .global         triton_poi_fused__to_copy_add_arange_mul_41
        .type           triton_poi_fused__to_copy_add_arange_mul_41,@function
        .size           triton_poi_fused__to_copy_add_arange_mul_41,(.L_x_1 - triton_poi_fused__to_copy_add_arange_mul_41)
        .other          triton_poi_fused__to_copy_add_arange_mul_41,@"STO_CUDA_ENTRY STV_DEFAULT"
triton_poi_fused__to_copy_add_arange_mul_41:
.text.triton_poi_fused__to_copy_add_arange_mul_41:
[----:B------:R-:W0:Y:S02]  /*0000*/  LDC R1, c[0x0][0x28] ;  /* 0x00000a00ff017b82 */ /* 0x000e240000000800 */
[----:B------:R-:W1:Y:S01]  /*0010*/  S2R R0, SR_TID.X ;  /* 0x0000000000007919 */ /* 0x000e620000002100 */
[----:B------:R-:W2:Y:S01]  /*0020*/  LDC.64 R2, c[0x0][0x210] ;  /* 0x00008400ff027b82 */ /* 0x000ea20000000a00 */
[----:B------:R-:W3:Y:S01]  /*0030*/  S2R R5, SR_CTAID.X ;  /* 0x0000000000057919 */ /* 0x000ee20000002500 */
[----:B-1----:R-:W-:-:S05]  /*0040*/  IMAD.SHL.U32 R0, R0, 0x2, RZ ;  /* 0x0000000200007824 */ /* 0x002fca00078e00ff */
[----:B------:R-:W-:-:S05]  /*0050*/  LOP3.LUT R0, R0, 0x3e, RZ, 0xc0, !PT ;  /* 0x0000003e00007812 */ /* 0x000fca00078ec0ff */
[----:B---3--:R-:W-:-:S04]  /*0060*/  IMAD R5, R5, 0x40, R0 ;  /* 0x0000004005057824 */ /* 0x008fc800078e0200 */
[C---:B------:R-:W-:Y:S01]  /*0070*/  VIADD R0, R5.reuse, 0x1 ;  /* 0x0000000105007836 */ /* 0x040fe20000000000 */
[----:B------:R-:W-:Y:S01]  /*0080*/  I2FP.F32.S32 R4, R5 ;  /* 0x0000000500047245 */ /* 0x000fe20000201400 */
[C---:B--2---:R-:W-:Y:S01]  /*0090*/  IMAD.WIDE R2, R5.reuse, 0x8, R2 ;  /* 0x0000000805027825 */ /* 0x044fe200078e0202 */
[----:B------:R-:W-:Y:S02]  /*00a0*/  ISETP.GE.AND P0, PT, R5, 0x40, PT ;  /* 0x000000400500780c */ /* 0x000fe40003f06270 */
[----:B------:R-:W-:Y:S01]  /*00b0*/  I2FP.F32.S32 R0, R0 ;  /* 0x0000000000007245 */ /* 0x000fe20000201400 */
[----:B------:R-:W-:-:S04]  /*00c0*/  FMUL R4, R4, 0.5 ;  /* 0x3f00000004047820 */ /* 0x000fc80000400000 */
[----:B------:R-:W-:Y:S02]  /*00d0*/  FMUL R0, R0, 0.5 ;  /* 0x3f00000000007820 */ /* 0x000fe40000400000 */
[----:B------:R-:W1:Y:S08]  /*00e0*/  F2I.TRUNC.NTZ R4, R4 ;  /* 0x0000000400047305 */ /* 0x000e70000020f100 */
[----:B------:R-:W2:Y:S01]  /*00f0*/  F2I.TRUNC.NTZ R6, R0 ;  /* 0x0000000000067305 */ /* 0x000ea2000020f100 */
[----:B-1----:R-:W-:-:S02]  /*0100*/  SHF.R.S32.HI R5, RZ, 0x1f, R4 ;  /* 0x0000001fff057819 */ /* 0x002fc40000011404 */
[----:B--2---:R-:W-:Y:S01]  /*0110*/  SHF.R.S32.HI R7, RZ, 0x1f, R6 ;  /* 0x0000001fff077819 */ /* 0x004fe20000011406 */
[----:B------:R-:W-:Y:S06]  /*0120*/  @P0 EXIT ;  /* 0x000000000000094d */ /* 0x000fec0003800000 */
[----:B------:R-:W-:Y:S02]  /*0130*/  ULDC.64 UR4, c[0x0][0x208] ;  /* 0x0000820000047ab9 */ /* 0x000fe40000000a00 */
[----:B------:R-:W-:Y:S01]  /*0140*/  STG.E.128 desc[UR4][R2.64], R4 ;  /* 0x0000000402007986 */ /* 0x000fe2000c101d04 */
[----:B------:R-:W-:Y:S05]  /*0150*/  EXIT ;  /* 0x000000000000794d */ /* 0x000fea0003800000 */
.L_x_0:
[----:B------:R-:W-:-:S00]  /*0160*/  BRA `(.L_x_0) ;  /* 0xfffffffc00fc7947 */ /* 0x000fc0000383ffff */
[----:B------:R-:W-:-:S00]  /*0170*/  NOP ;  /* 0x0000000000007918 */ /* 0x000fc00000000000 */
        /* <DEDUP_REMOVED lines=8> */
.L_x_1:


//--------------------- .nv.constant0.triton_poi_fused__to_copy_add_arange_mul_41 --------------------------
	.section	.nv.constant0.triton_poi_fused__to_copy_add_arange_mul_41,"a",@progbits
	.sectionflags	@""
	.align	4
.nv.constant0.triton_poi_fused__to_copy_add_arange_mul_41:
	.zero		540
